	.headerflags	@"EF_CUDA_TEXMODE_UNIFIED EF_CUDA_64BIT_ADDRESS EF_CUDA_ACCELERATORS EF_CUDA_SM90 EF_CUDA_VIRTUAL_SM(EF_CUDA_SM90)"
	.elftype	@"ET_EXEC"


//--------------------- .nv.info                  --------------------------
	.section	.nv.info,"",@"SHT_CUDA_INFO"
	.align	4


	//----- nvinfo : EIATTR_REGCOUNT
	.align		4
        /*0000*/ 	.byte	0x04, 0x2f
        /*0002*/ 	.short	(.L_1 - .L_0)
	.align		4
.L_0:
        /*0004*/ 	.word	index@(triton_poi_fused_pixel_shuffle_8)
        /*0008*/ 	.word	0x0000001c


	//----- nvinfo : EIATTR_MIN_STACK_SIZE
	.align		4
.L_1:
        /*000c*/ 	.byte	0x04, 0x12
        /*000e*/ 	.short	(.L_3 - .L_2)
	.align		4
.L_2:
        /*0010*/ 	.word	index@(triton_poi_fused_pixel_shuffle_8)
        /*0014*/ 	.word	0x00000000


	//----- nvinfo : EIATTR_FRAME_SIZE
	.align		4
.L_3:
        /*0018*/ 	.byte	0x04, 0x11
        /*001a*/ 	.short	(.L_5 - .L_4)
	.align		4
.L_4:
        /*001c*/ 	.word	index@(triton_poi_fused_pixel_shuffle_8)
        /*0020*/ 	.word	0x00000000


	//----- nvinfo : EIATTR_MIN_STACK_SIZE
	.align		4
.L_5:
        /*0024*/ 	.byte	0x04, 0x12
        /*0026*/ 	.short	(.L_7 - .L_6)
	.align		4
.L_6:
        /*0028*/ 	.word	index@(triton_poi_fused_pixel_shuffle_8)
        /*002c*/ 	.word	0x00000000
.L_7:


//--------------------- .nv.info.triton_poi_fused_pixel_shuffle_8 --------------------------
	.section	.nv.info.triton_poi_fused_pixel_shuffle_8,"",@"SHT_CUDA_INFO"
	.sectionflags	@""
	.align	4


	//----- nvinfo : EIATTR_CUDA_API_VERSION
	.align		4
        /*0000*/ 	.byte	0x04, 0x37
        /*0002*/ 	.short	(.L_9 - .L_8)
.L_8:
        /*0004*/ 	.word	0x0000007c


	//----- nvinfo : EIATTR_KPARAM_INFO
	.align		4
.L_9:
        /*0008*/ 	.byte	0x04, 0x17
        /*000a*/ 	.short	(.L_11 - .L_10)
.L_10:
        /*000c*/ 	.word	0x00000000
        /*0010*/ 	.short	0x0004
        /*0012*/ 	.short	0x001c
        /*0014*/ 	.byte	0x00, 0xf0, 0x11, 0x00


	//----- nvinfo : EIATTR_KPARAM_INFO
	.align		4
.L_11:
        /*0018*/ 	.byte	0x04, 0x17
        /*001a*/ 	.short	(.L_13 - .L_12)
.L_12:
        /*001c*/ 	.word	0x00000000
        /*0020*/ 	.short	0x0003
        /*0022*/ 	.short	0x0018
        /*0024*/ 	.byte	0x00, 0xf0, 0x11, 0x00


	//----- nvinfo : EIATTR_KPARAM_INFO
	.align		4
.L_13:
        /*0028*/ 	.byte	0x04, 0x17
        /*002a*/ 	.short	(.L_15 - .L_14)
.L_14:
        /*002c*/ 	.word	0x00000000
        /*0030*/ 	.short	0x0002
        /*0032*/ 	.short	0x0010
        /*0034*/ 	.byte	0x00, 0xf4, 0x21, 0x00


	//----- nvinfo : EIATTR_KPARAM_INFO
	.align		4
.L_15:
        /*0038*/ 	.byte	0x04, 0x17
        /*003a*/ 	.short	(.L_17 - .L_16)
.L_16:
        /*003c*/ 	.word	0x00000000
        /*0040*/ 	.short	0x0001
        /*0042*/ 	.short	0x0008
        /*0044*/ 	.byte	0x00, 0xf4, 0x21, 0x00


	//----- nvinfo : EIATTR_KPARAM_INFO
	.align		4
.L_17:
        /*0048*/ 	.byte	0x04, 0x17
        /*004a*/ 	.short	(.L_19 - .L_18)
.L_18:
        /*004c*/ 	.word	0x00000000
        /*0050*/ 	.short	0x0000
        /*0052*/ 	.short	0x0000
        /*0054*/ 	.byte	0x00, 0xf4, 0x21, 0x00


	//----- nvinfo : EIATTR_SPARSE_MMA_MASK
	.align		4
.L_19:
        /*0058*/ 	.byte	0x03, 0x50
        /*005a*/ 	.short	0x0000


	//----- nvinfo : EIATTR_MAXREG_COUNT
	.align		4
        /*005c*/ 	.byte	0x03, 0x1b
        /*005e*/ 	.short	0x00ff


	//----- nvinfo : EIATTR_EXIT_INSTR_OFFSETS
	.align		4
        /*0060*/ 	.byte	0x04, 0x1c
        /*0062*/ 	.short	(.L_21 - .L_20)


	//   ....[0]....
.L_20:
        /*0064*/ 	.word	0x00000880


	//   ....[1]....
        /*0068*/ 	.word	0x000008a0


	//----- nvinfo : EIATTR_REQNTID
	.align		4
.L_21:
        /*006c*/ 	.byte	0x04, 0x10
        /*006e*/ 	.short	(.L_23 - .L_22)
.L_22:
        /*0070*/ 	.word	0x00000080
        /*0074*/ 	.word	0x00000001
        /*0078*/ 	.word	0x00000001


	//----- nvinfo : EIATTR_CBANK_PARAM_SIZE
	.align		4
.L_23:
        /*007c*/ 	.byte	0x03, 0x19
        /*007e*/ 	.short	0x0020


	//----- nvinfo : EIATTR_PARAM_CBANK
	.align		4
        /*0080*/ 	.byte	0x04, 0x0a
        /*0082*/ 	.short	(.L_25 - .L_24)
	.align		4
.L_24:
        /*0084*/ 	.word	index@(.nv.constant0.triton_poi_fused_pixel_shuffle_8)
        /*0088*/ 	.short	0x0210
        /*008a*/ 	.short	0x0020


	//----- nvinfo : EIATTR_SW_WAR
	.align		4
.L_25:
        /*008c*/ 	.byte	0x04, 0x36
        /*008e*/ 	.short	(.L_27 - .L_26)
.L_26:
        /*0090*/ 	.word	0x00000008
.L_27:


//--------------------- .nv.callgraph             --------------------------
	.section	.nv.callgraph,"",@"SHT_CUDA_CALLGRAPH"
	.align	4
	.sectionentsize	8
	.align		4
        /*0000*/ 	.word	0x00000000
	.align		4
        /*0004*/ 	.word	0xffffffff
	.align		4
        /*0008*/ 	.word	0x00000000
	.align		4
        /*000c*/ 	.word	0xfffffffe
	.align		4
        /*0010*/ 	.word	0x00000000
	.align		4
        /*0014*/ 	.word	0xfffffffd
	.align		4
        /*0018*/ 	.word	0x00000000
	.align		4
        /*001c*/ 	.word	0xfffffffc


//--------------------- .text.triton_poi_fused_pixel_shuffle_8 --------------------------
	.section	.text.triton_poi_fused_pixel_shuffle_8,"ax",@progbits
	.sectionflags	@"SHF_BARRIERS=1"
	.align	128
        .global         triton_poi_fused_pixel_shuffle_8
        .type           triton_poi_fused_pixel_shuffle_8,@function
        .size           triton_poi_fused_pixel_shuffle_8,(.L_x_1 - triton_poi_fused_pixel_shuffle_8)
        .other          triton_poi_fused_pixel_shuffle_8,@"STO_CUDA_ENTRY STV_DEFAULT"
triton_poi_fused_pixel_shuffle_8:
.text.triton_poi_fused_pixel_shuffle_8:
[----:B------:R-:W0:Y:S01]  /*0000*/  LDC R1, c[0x0][0x28] ;  /* 0x00000a00ff017b82 */ /* 0x000e220000000800 */
[----:B------:R-:W1:Y:S07]  /*0010*/  S2R R17, SR_CTAID.Z ;  /* 0x0000000000117919 */ /* 0x000e6e0000002700 */
[----:B------:R-:W1:Y:S01]  /*0020*/  S2UR UR4, SR_CTAID.Y ;  /* 0x00000000000479c3 */ /* 0x000e620000002600 */
[----:B------:R-:W-:Y:S01]  /*0030*/  ULDC.64 UR6, c[0x0][0x208] ;  /* 0x0000820000067ab9 */ /* 0x000fe20000000a00 */
[----:B------:R-:W2:Y:S06]  /*0040*/  S2R R9, SR_TID.X ;  /* 0x0000000000097919 */ /* 0x000eac0000002100 */
[----:B------:R-:W1:Y:S02]  /*0050*/  LDC R0, c[0x0][0x10] ;  /* 0x00000400ff007b82 */ /* 0x000e640000000800 */
[----:B-1----:R-:W-:-:S02]  /*0060*/  IMAD R17, R17, R0, UR4 ;  /* 0x0000000411117e24 */ /* 0x002fc4000f8e0200 */
[----:B------:R-:W1:Y:S01]  /*0070*/  S2R R0, SR_CTAID.X ;  /* 0x0000000000007919 */ /* 0x000e620000002500 */
[----:B--2---:R-:W-:Y:S01]  /*0080*/  IMAD.SHL.U32 R16, R9, 0x4, RZ ;  /* 0x0000000409107824 */ /* 0x004fe200078e00ff */
[----:B------:R-:W-:Y:S02]  /*0090*/  SHF.R.U32.HI R14, RZ, 0x6, R9 ;  /* 0x00000006ff0e7819 */ /* 0x000fe40000011609 */
[--C-:B------:R-:W-:Y:S02]  /*00a0*/  SHF.R.S32.HI R10, RZ, 0x17, R17.reuse ;  /* 0x00000017ff0a7819 */ /* 0x100fe40000011411 */
[----:B------:R-:W-:Y:S02]  /*00b0*/  LOP3.LUT R2, R16, 0xfc, RZ, 0xc0, !PT ;  /* 0x000000fc10027812 */ /* 0x000fe400078ec0ff */
[----:B------:R-:W-:Y:S02]  /*00c0*/  SGXT R10, R10, 0x1 ;  /* 0x000000010a0a781a */ /* 0x000fe40000000200 */
[----:B------:R-:W-:-:S04]  /*00d0*/  PRMT R5, R2, 0x6540, R17 ;  /* 0x0000654002057816 */ /* 0x000fc80000000011 */
[----:B------:R-:W-:Y:S02]  /*00e0*/  LEA.HI R4, R10, R5, RZ, 0x6 ;  /* 0x000000050a047211 */ /* 0x000fe400078f30ff */
[----:B------:R-:W-:Y:S02]  /*00f0*/  ISETP.GE.AND P0, PT, R5, 0x40000, PT ;  /* 0x000400000500780c */ /* 0x000fe40003f06270 */
[--C-:B------:R-:W-:Y:S02]  /*0100*/  SHF.R.S32.HI R2, RZ, 0x6, R4.reuse ;  /* 0x00000006ff027819 */ /* 0x100fe40000011404 */
[----:B------:R-:W-:Y:S02]  /*0110*/  SHF.R.S32.HI R3, RZ, 0x1f, R4 ;  /* 0x0000001fff037819 */ /* 0x000fe40000011404 */
[----:B------:R-:W-:Y:S02]  /*0120*/  LOP3.LUT R4, R4, 0xffffffc0, RZ, 0xc0, !PT ;  /* 0xffffffc004047812 */ /* 0x000fe400078ec0ff */
[----:B------:R-:W-:-:S02]  /*0130*/  LEA.HI R6, R3, R2, RZ, 0x2 ;  /* 0x0000000203067211 */ /* 0x000fc400078f10ff */
[-C--:B------:R-:W-:Y:S02]  /*0140*/  LEA.HI R3, R10, R5.reuse, RZ, 0x8 ;  /* 0x000000050a037211 */ /* 0x080fe400078f40ff */
[----:B------:R-:W-:Y:S02]  /*0150*/  LOP3.LUT R11, R6, 0x3fffc, RZ, 0xc0, !PT ;  /* 0x0003fffc060b7812 */ /* 0x000fe400078ec0ff */
[--C-:B------:R-:W-:Y:S02]  /*0160*/  SHF.R.S32.HI R7, RZ, 0x8, R3.reuse ;  /* 0x00000008ff077819 */ /* 0x100fe40000011403 */
[----:B------:R-:W-:Y:S01]  /*0170*/  SHF.R.S32.HI R8, RZ, 0x1f, R3 ;  /* 0x0000001fff087819 */ /* 0x000fe20000011403 */
[----:B------:R-:W-:Y:S01]  /*0180*/  IMAD.IADD R13, R2, 0x1, -R11 ;  /* 0x00000001020d7824 */ /* 0x000fe200078e0a0b */
[----:B------:R-:W-:Y:S01]  /*0190*/  LEA.HI R6, R10, R5, RZ, 0xe ;  /* 0x000000050a067211 */ /* 0x000fe200078f70ff */
[----:B------:R-:W2:Y:S01]  /*01a0*/  LDC.64 R2, c[0x0][0x210] ;  /* 0x00008400ff027b82 */ /* 0x000ea20000000a00 */
[----:B------:R-:W-:Y:S01]  /*01b0*/  LEA.HI R11, R8, R7, RZ, 0x6 ;  /* 0x00000007080b7211 */ /* 0x000fe200078f30ff */
[----:B-1----:R-:W-:-:S02]  /*01c0*/  IMAD.SHL.U32 R8, R0, 0x4, RZ ;  /* 0x0000000400087824 */ /* 0x002fc400078e00ff */
[----:B------:R-:W-:Y:S01]  /*01d0*/  IMAD.SHL.U32 R6, R6, 0x4, RZ ;  /* 0x0000000406067824 */ /* 0x000fe200078e00ff */
[----:B------:R-:W-:Y:S02]  /*01e0*/  LOP3.LUT R12, R11, 0x3ffffc0, RZ, 0xc0, !PT ;  /* 0x03ffffc00b0c7812 */ /* 0x000fe400078ec0ff */
[----:B------:R-:W-:Y:S02]  /*01f0*/  SGXT.U32 R11, R14, 0x1 ;  /* 0x000000010e0b781a */ /* 0x000fe40000000000 */
[----:B------:R-:W-:Y:S01]  /*0200*/  LOP3.LUT R6, R6, 0xffff0000, RZ, 0xc0, !PT ;  /* 0xffff000006067812 */ /* 0x000fe200078ec0ff */
[----:B------:R-:W-:Y:S02]  /*0210*/  IMAD.IADD R12, R7, 0x1, -R12 ;  /* 0x00000001070c7824 */ /* 0x000fe400078e0a0c */
[----:B------:R-:W-:Y:S01]  /*0220*/  IMAD.IADD R7, R5, 0x1, -R4 ;  /* 0x0000000105077824 */ /* 0x000fe200078e0a04 */
[----:B------:R-:W-:Y:S01]  /*0230*/  LOP3.LUT R4, R8, R11, RZ, 0xfc, !PT ;  /* 0x0000000b08047212 */ /* 0x000fe200078efcff */
[----:B------:R-:W-:Y:S01]  /*0240*/  IMAD R13, R13, 0x4000, R6 ;  /* 0x000040000d0d7824 */ /* 0x000fe200078e0206 */
[----:B------:R-:W-:Y:S01]  /*0250*/  LOP3.LUT R6, R8, 0x2, R11, 0xfe, !PT ;  /* 0x0000000208067812 */ /* 0x000fe200078efe0b */
[----:B------:R-:W-:-:S02]  /*0260*/  IMAD R7, R12, 0x40, R7 ;  /* 0x000000400c077824 */ /* 0x000fc400078e0207 */
[--C-:B------:R-:W-:Y:S01]  /*0270*/  IMAD R12, R4, 0x1000, R13.reuse ;  /* 0x00001000040c7824 */ /* 0x100fe200078e020d */
[C---:B------:R-:W-:Y:S01]  /*0280*/  ISETP.LT.AND P1, PT, R6.reuse, 0x4, !P0 ;  /* 0x000000040600780c */ /* 0x040fe20004721270 */
[----:B------:R-:W-:Y:S01]  /*0290*/  IMAD R14, R6, 0x1000, R13 ;  /* 0x00001000060e7824 */ /* 0x000fe200078e020d */
[----:B------:R-:W-:Y:S01]  /*02a0*/  ISETP.LT.AND P0, PT, R4, 0x4, !P0 ;  /* 0x000000040400780c */ /* 0x000fe20004701270 */
[C---:B------:R-:W-:Y:S01]  /*02b0*/  IMAD.IADD R21, R7.reuse, 0x1, R12 ;  /* 0x0000000107157824 */ /* 0x040fe200078e020c */
[----:B------:R-:W-:Y:S01]  /*02c0*/  CS2R R12, SRZ ;  /* 0x00000000000c7805 */ /* 0x000fe2000001ff00 */
[----:B------:R-:W-:Y:S01]  /*02d0*/  IMAD.IADD R7, R7, 0x1, R14 ;  /* 0x0000000107077824 */ /* 0x000fe200078e020e */
[----:B------:R-:W-:Y:S01]  /*02e0*/  CS2R R14, SRZ ;  /* 0x00000000000e7805 */ /* 0x000fe2000001ff00 */
[----:B--2---:R-:W-:Y:S01]  /*02f0*/  IMAD.WIDE R20, R21, 0x4, R2 ;  /* 0x0000000415147825 */ /* 0x004fe200078e0202 */
[----:B------:R-:W-:-:S03]  /*0300*/  CS2R R4, SRZ ;  /* 0x0000000000047805 */ /* 0x000fc6000001ff00 */
[----:B------:R-:W-:Y:S01]  /*0310*/  IMAD.WIDE R2, R7, 0x4, R2 ;  /* 0x0000000407027825 */ /* 0x000fe200078e0202 */
[----:B------:R-:W-:-:S04]  /*0320*/  CS2R R6, SRZ ;  /* 0x0000000000067805 */ /* 0x000fc8000001ff00 */
[----:B------:R1:W2:Y:S04]  /*0330*/  @P1 LDG.E.EL.128 R12, desc[UR6][R2.64] ;  /* 0x00000006020c1981 */ /* 0x0002a8000c2e1d00 */
[----:B------:R3:W4:Y:S01]  /*0340*/  @P0 LDG.E.EL.128 R4, desc[UR6][R20.64] ;  /* 0x0000000614040981 */ /* 0x000722000c2e1d00 */
[----:B------:R-:W5:Y:S01]  /*0350*/  S2UR UR5, SR_CgaCtaId ;  /* 0x00000000000579c3 */ /* 0x000f620000008800 */
[----:B------:R-:W-:Y:S01]  /*0360*/  IMAD.SHL.U32 R18, R9, 0x10, RZ ;  /* 0x0000001009127824 */ /* 0x000fe200078e00ff */
[----:B------:R-:W-:Y:S01]  /*0370*/  UMOV UR4, 0x400 ;  /* 0x0000040000047882 */ /* 0x000fe20000000000 */
[----:B------:R-:W-:-:S03]  /*0380*/  ISETP.GE.AND P0, PT, R8, 0x4, PT ;  /* 0x000000040800780c */ /* 0x000fc60003f06270 */
[----:B------:R-:W-:Y:S02]  /*0390*/  LOP3.LUT R22, R18, 0x3f0, RZ, 0xc0, !PT ;  /* 0x000003f012167812 */ /* 0x000fe400078ec0ff */
[----:B------:R-:W-:Y:S01]  /*03a0*/  LOP3.LUT R18, R9, 0x7f, RZ, 0xc0, !PT ;  /* 0x0000007f09127812 */ /* 0x000fe200078ec0ff */
[----:B-1----:R-:W1:Y:S01]  /*03b0*/  LDC.64 R2, c[0x0][0x218] ;  /* 0x00008600ff027b82 */ /* 0x002e620000000a00 */
[----:B------:R-:W-:Y:S02]  /*03c0*/  LOP3.LUT R11, R22, R11, RZ, 0xfc, !PT ;  /* 0x0000000b160b7212 */ /* 0x000fe400078efcff */
[----:B------:R-:W-:-:S04]  /*03d0*/  PRMT R17, R18, 0x6540, R17 ;  /* 0x0000654012117816 */ /* 0x000fc80000000011 */
[C---:B------:R-:W-:Y:S02]  /*03e0*/  LOP3.LUT R19, R17.reuse, 0x80, RZ, 0xfc, !PT ;  /* 0x0000008011137812 */ /* 0x040fe400078efcff */
[CC--:B------:R-:W-:Y:S02]  /*03f0*/  LEA.HI R9, R10.reuse, R17.reuse, RZ, 0x6 ;  /* 0x000000110a097211 */ /* 0x0c0fe400078f30ff */
[C---:B---3--:R-:W-:Y:S02]  /*0400*/  LEA.HI R20, R10.reuse, R17, RZ, 0xe ;  /* 0x000000110a147211 */ /* 0x048fe400078f70ff */
[----:B------:R-:W-:Y:S01]  /*0410*/  LEA.HI R21, R10, R19, RZ, 0xe ;  /* 0x000000130a157211 */ /* 0x000fe200078f70ff */
[----:B-----5:R-:W-:Y:S01]  /*0420*/  UPRMT UR4, UR5, 0x654, UR4 ;  /* 0x0000065405047896 */ /* 0x020fe20008000004 */
[----:B------:R-:W-:Y:S02]  /*0430*/  SHF.R.S32.HI R9, RZ, 0x6, R9 ;  /* 0x00000006ff097819 */ /* 0x000fe40000011409 */
[----:B------:R-:W-:-:S02]  /*0440*/  ISETP.LT.AND P1, PT, R17, 0x40000, !P0 ;  /* 0x000400001100780c */ /* 0x000fc40004721270 */
[----:B------:R-:W-:Y:S01]  /*0450*/  ISETP.LT.AND P0, PT, R19, 0x40000, !P0 ;  /* 0x000400001300780c */ /* 0x000fe20004701270 */
[----:B------:R-:W-:-:S04]  /*0460*/  VIADD R22, R22, UR4 ;  /* 0x0000000416167c36 */ /* 0x000fc80008000000 */
[----:B------:R-:W-:Y:S01]  /*0470*/  IMAD R18, R11, 0x4, R22 ;  /* 0x000000040b127824 */ /* 0x000fe200078e0216 */
[----:B------:R-:W-:Y:S02]  /*0480*/  LEA.HI R11, R10, R19, RZ, 0x6 ;  /* 0x000000130a0b7211 */ /* 0x000fe400078f30ff */
[----:B------:R-:W-:Y:S02]  /*0490*/  SHF.R.S32.HI R10, RZ, 0xe, R20 ;  /* 0x0000000eff0a7819 */ /* 0x000fe40000011414 */
[----:B------:R-:W-:Y:S02]  /*04a0*/  SHF.R.S32.HI R20, RZ, 0xe, R21 ;  /* 0x0000000eff147819 */ /* 0x000fe40000011415 */
[----:B------:R-:W-:Y:S02]  /*04b0*/  LEA.HI R21, R9, R9, RZ, 0x2 ;  /* 0x0000000909157211 */ /* 0x000fe400078f10ff */
[----:B------:R-:W-:Y:S02]  /*04c0*/  LEA.HI R23, R10, R10, RZ, 0x2 ;  /* 0x0000000a0a177211 */ /* 0x000fe400078f10ff */
[----:B------:R-:W-:-:S02]  /*04d0*/  SHF.R.S32.HI R11, RZ, 0x6, R11 ;  /* 0x00000006ff0b7819 */ /* 0x000fc4000001140b */
[----:B------:R-:W-:Y:S02]  /*04e0*/  LEA.HI R24, R20, R20, RZ, 0x2 ;  /* 0x0000001414187211 */ /* 0x000fe400078f10ff */
[----:B------:R-:W-:Y:S02]  /*04f0*/  LOP3.LUT R21, R21, 0x3ffffffc, RZ, 0xc0, !PT ;  /* 0x3ffffffc15157812 */ /* 0x000fe400078ec0ff */
[----:B------:R-:W-:Y:S02]  /*0500*/  LOP3.LUT R23, R23, 0xffffffc, RZ, 0xc0, !PT ;  /* 0x0ffffffc17177812 */ /* 0x000fe400078ec0ff */
[----:B------:R-:W-:Y:S02]  /*0510*/  LEA.HI R22, R11, R11, RZ, 0x2 ;  /* 0x0000000b0b167211 */ /* 0x000fe400078f10ff */
[----:B------:R-:W-:Y:S01]  /*0520*/  LOP3.LUT R25, R24, 0xffffffc, RZ, 0xc0, !PT ;  /* 0x0ffffffc18197812 */ /* 0x000fe200078ec0ff */
[----:B------:R-:W-:Y:S01]  /*0530*/  IMAD.IADD R23, R10, 0x1, -R23 ;  /* 0x000000010a177824 */ /* 0x000fe200078e0a17 */
[----:B------:R-:W-:-:S02]  /*0540*/  IADD3 R24, R0, R9, -R21 ;  /* 0x0000000900187210 */ /* 0x000fc40007ffe815 */
[----:B------:R-:W-:Y:S02]  /*0550*/  CS2R R8, SRZ ;  /* 0x0000000000087805 */ /* 0x000fe4000001ff00 */
[----:B------:R-:W-:Y:S01]  /*0560*/  LOP3.LUT R22, R22, 0x3ffffffc, RZ, 0xc0, !PT ;  /* 0x3ffffffc16167812 */ /* 0x000fe200078ec0ff */
[----:B------:R-:W-:Y:S02]  /*0570*/  IMAD.IADD R25, R20, 0x1, -R25 ;  /* 0x0000000114197824 */ /* 0x000fe400078e0a19 */
[----:B------:R-:W-:Y:S01]  /*0580*/  IMAD R21, R23, 0x4, R24 ;  /* 0x0000000417157824 */ /* 0x000fe200078e0218 */
[----:B------:R-:W-:Y:S02]  /*0590*/  IADD3 R22, R0, R11, -R22 ;  /* 0x0000000b00167210 */ /* 0x000fe40007ffe816 */
[----:B------:R-:W-:Y:S01]  /*05a0*/  CS2R R10, SRZ ;  /* 0x00000000000a7805 */ /* 0x000fe2000001ff00 */
[----:B------:R-:W-:Y:S02]  /*05b0*/  IMAD.SHL.U32 R21, R21, 0x4, RZ ;  /* 0x0000000415157824 */ /* 0x000fe400078e00ff */
[----:B------:R-:W-:-:S02]  /*05c0*/  IMAD R22, R25, 0x4, R22 ;  /* 0x0000000419167824 */ /* 0x000fc400078e0216 */
[----:B-1----:R-:W-:Y:S01]  /*05d0*/  IMAD.WIDE R20, R21, 0x4, R2 ;  /* 0x0000000415147825 */ /* 0x002fe200078e0202 */
[----:B--2---:R-:W-:Y:S04]  /*05e0*/  STS [R18+0x8], R12 ;  /* 0x0000080c12007388 */ /* 0x004fe80000000800 */
[----:B------:R1:W-:Y:S04]  /*05f0*/  STS [R18+0x1c], R13 ;  /* 0x00001c0d12007388 */ /* 0x0003e80000000800 */
[----:B------:R-:W-:Y:S04]  /*0600*/  STS [R18+0x30], R14 ;  /* 0x0000300e12007388 */ /* 0x000fe80000000800 */
[----:B------:R2:W-:Y:S01]  /*0610*/  STS [R18+0x44], R15 ;  /* 0x0000440f12007388 */ /* 0x0005e20000000800 */
[----:B-1----:R-:W-:-:S03]  /*0620*/  IMAD.SHL.U32 R13, R22, 0x4, RZ ;  /* 0x00000004160d7824 */ /* 0x002fc600078e00ff */
[----:B----4-:R-:W-:Y:S01]  /*0630*/  STS [R18], R4 ;  /* 0x0000000412007388 */ /* 0x010fe20000000800 */
[----:B------:R-:W-:-:S03]  /*0640*/  IMAD.WIDE R2, R13, 0x4, R2 ;  /* 0x000000040d027825 */ /* 0x000fc600078e0202 */
[----:B------:R1:W-:Y:S04]  /*0650*/  STS [R18+0x14], R5 ;  /* 0x0000140512007388 */ /* 0x0003e80000000800 */
[----:B------:R-:W-:Y:S04]  /*0660*/  STS [R18+0x28], R6 ;  /* 0x0000280612007388 */ /* 0x000fe80000000800 */
[----:B------:R-:W-:Y:S01]  /*0670*/  STS [R18+0x3c], R7 ;  /* 0x00003c0712007388 */ /* 0x000fe20000000800 */
[----:B------:R-:W-:Y:S01]  /*0680*/  BAR.SYNC.DEFER_BLOCKING 0x0 ;  /* 0x0000000000007b1d */ /* 0x000fe20000010000 */
[----:B------:R-:W-:-:S02]  /*0690*/  CS2R R12, SRZ ;  /* 0x00000000000c7805 */ /* 0x000fc4000001ff00 */
[----:B--2---:R-:W-:-:S03]  /*06a0*/  CS2R R14, SRZ ;  /* 0x00000000000e7805 */ /* 0x004fc6000001ff00 */
[----:B------:R-:W2:Y:S04]  /*06b0*/  @P1 LDG.E.EL.128 R8, desc[UR6][R20.64] ;  /* 0x0000000614081981 */ /* 0x000ea8000c2e1d00 */
[----:B------:R3:W4:Y:S01]  /*06c0*/  @P0 LDG.E.EL.128 R12, desc[UR6][R2.64] ;  /* 0x00000006020c0981 */ /* 0x000722000c2e1d00 */
[----:B------:R-:W-:Y:S01]  /*06d0*/  LOP3.LUT R16, R16, 0x1fc, RZ, 0xc0, !PT ;  /* 0x000001fc10107812 */ /* 0x000fe200078ec0ff */
[--C-:B------:R-:W-:Y:S02]  /*06e0*/  IMAD.IADD R17, R17, 0x1, R0.reuse ;  /* 0x0000000111117824 */ /* 0x100fe400078e0200 */
[----:B------:R-:W-:Y:S02]  /*06f0*/  IMAD.IADD R0, R19, 0x1, R0 ;  /* 0x0000000113007824 */ /* 0x000fe400078e0200 */
[----:B-1----:R-:W-:-:S02]  /*0700*/  VIADD R5, R16, UR4 ;  /* 0x0000000410057c36 */ /* 0x002fc40008000000 */
[----:B------:R-:W-:Y:S02]  /*0710*/  IMAD.SHL.U32 R17, R17, 0x4, RZ ;  /* 0x0000000411117824 */ /* 0x000fe400078e00ff */
[----:B------:R-:W-:Y:S01]  /*0720*/  IMAD R16, R16, 0x4, R5 ;  /* 0x0000000410107824 */ /* 0x000fe200078e0205 */
[----:B---3--:R-:W1:Y:S04]  /*0730*/  LDC.64 R2, c[0x0][0x220] ;  /* 0x00008800ff027b82 */ /* 0x008e680000000a00 */
[----:B------:R-:W2:Y:S04]  /*0740*/  LDS R7, [R16] ;  /* 0x0000000010077984 */ /* 0x000ea80000000800 */
[----:B------:R-:W3:Y:S04]  /*0750*/  LDS R18, [R16+0x4] ;  /* 0x0000040010127984 */ /* 0x000ee80000000800 */
[----:B------:R-:W5:Y:S04]  /*0760*/  LDS R21, [R16+0x8] ;  /* 0x0000080010157984 */ /* 0x000f680000000800 */
[----:B------:R-:W2:Y:S04]  /*0770*/  LDS R20, [R16+0xc] ;  /* 0x00000c0010147984 */ /* 0x000ea80000000800 */
[----:B------:R-:W4:Y:S04]  /*0780*/  LDS R23, [R16+0xa00] ;  /* 0x000a000010177984 */ /* 0x000f280000000800 */
[----:B------:R-:W2:Y:S04]  /*0790*/  LDS R6, [R16+0xa04] ;  /* 0x000a040010067984 */ /* 0x000ea80000000800 */
[----:B------:R-:W2:Y:S04]  /*07a0*/  LDS R5, [R16+0xa08] ;  /* 0x000a080010057984 */ /* 0x000ea80000000800 */
[----:B------:R1:W2:Y:S02]  /*07b0*/  LDS R4, [R16+0xa0c] ;  /* 0x000a0c0010047984 */ /* 0x0002a40000000800 */
[----:B-1----:R-:W-:-:S04]  /*07c0*/  IMAD.WIDE R16, R17, 0x4, R2 ;  /* 0x0000000411107825 */ /* 0x002fc800078e0202 */
[----:B--2---:R-:W-:Y:S01]  /*07d0*/  FADD R8, R7, R8 ;  /* 0x0000000807087221 */ /* 0x004fe20000000000 */
[----:B---3--:R-:W-:Y:S01]  /*07e0*/  FADD R9, R18, R9 ;  /* 0x0000000912097221 */ /* 0x008fe20000000000 */
[----:B-----5:R-:W-:Y:S01]  /*07f0*/  FADD R10, R21, R10 ;  /* 0x0000000a150a7221 */ /* 0x020fe20000000000 */
[----:B0-----:R-:W-:Y:S01]  /*0800*/  FADD R11, R20, R11 ;  /* 0x0000000b140b7221 */ /* 0x001fe20000000000 */
[----:B------:R-:W-:Y:S02]  /*0810*/  IMAD.SHL.U32 R7, R0, 0x4, RZ ;  /* 0x0000000400077824 */ /* 0x000fe400078e00ff */
[----:B----4-:R-:W-:Y:S01]  /*0820*/  FADD R12, R23, R12 ;  /* 0x0000000c170c7221 */ /* 0x010fe20000000000 */
[----:B------:R-:W-:Y:S01]  /*0830*/  FADD R13, R6, R13 ;  /* 0x0000000d060d7221 */ /* 0x000fe20000000000 */
[----:B------:R-:W-:Y:S01]  /*0840*/  FADD R14, R5, R14 ;  /* 0x0000000e050e7221 */ /* 0x000fe20000000000 */
[----:B------:R0:W-:Y:S01]  /*0850*/  @P1 STG.E.128 desc[UR6][R16.64], R8 ;  /* 0x0000000810001986 */ /* 0x0001e2000c101d06 */
[----:B------:R-:W-:Y:S01]  /*0860*/  FADD R15, R4, R15 ;  /* 0x0000000f040f7221 */ /* 0x000fe20000000000 */
[----:B------:R-:W-:Y:S01]  /*0870*/  IMAD.WIDE R2, R7, 0x4, R2 ;  /* 0x0000000407027825 */ /* 0x000fe200078e0202 */
[----:B0-----:R-:W-:Y:S06]  /*0880*/  @!P0 EXIT ;  /* 0x000000000000894d */ /* 0x001fec0003800000 */
[----:B------:R-:W-:Y:S01]  /*0890*/  STG.E.128 desc[UR6][R2.64], R12 ;  /* 0x0000000c02007986 */ /* 0x000fe2000c101d06 */
[----:B------:R-:W-:Y:S05]  /*08a0*/  EXIT ;  /* 0x000000000000794d */ /* 0x000fea0003800000 */
.L_x_0:
[----:B------:R-:W-:-:S00]  /*08b0*/  BRA `(.L_x_0) ;  /* 0xfffffffc00fc7947 */ /* 0x000fc0000383ffff */
[----:B------:R-:W-:-:S00]  /*08c0*/  NOP ;  /* 0x0000000000007918 */ /* 0x000fc00000000000 */
        /* <DEDUP_REMOVED lines=11> */
.L_x_1:


//--------------------- .nv.shared.triton_poi_fused_pixel_shuffle_8 --------------------------
	.section	.nv.shared.triton_poi_fused_pixel_shuffle_8,"aw",@nobits
	.sectionflags	@""
	.align	16
	.zero		1024


//--------------------- .nv.constant0.triton_poi_fused_pixel_shuffle_8 --------------------------
	.section	.nv.constant0.triton_poi_fused_pixel_shuffle_8,"a",@progbits
	.sectionflags	@""
	.align	4
.nv.constant0.triton_poi_fused_pixel_shuffle_8:
	.zero		560
